	.headerflags	@"EF_CUDA_TEXMODE_UNIFIED EF_CUDA_64BIT_ADDRESS EF_CUDA_ACCELERATORS EF_CUDA_SM90 EF_CUDA_VIRTUAL_SM(EF_CUDA_SM90)"
	.elftype	@"ET_EXEC"


//--------------------- .nv.info                  --------------------------
	.section	.nv.info,"",@"SHT_CUDA_INFO"
	.align	4


	//----- nvinfo : EIATTR_REGCOUNT
	.align		4
        /*0000*/ 	.byte	0x04, 0x2f
        /*0002*/ 	.short	(.L_3 - .L_2)
	.align		4
.L_2:
        /*0004*/ 	.word	index@(triton_poi_fused__native_batch_norm_legit_no_training_2)
        /*0008*/ 	.word	0x00000012


	//----- nvinfo : EIATTR_MIN_STACK_SIZE
	.align		4
.L_3:
        /*000c*/ 	.byte	0x04, 0x12
        /*000e*/ 	.short	(.L_5 - .L_4)
	.align		4
.L_4:
        /*0010*/ 	.word	index@(triton_poi_fused__native_batch_norm_legit_no_training_2)
        /*0014*/ 	.word	0x00000000


	//----- nvinfo : EIATTR_FRAME_SIZE
	.align		4
.L_5:
        /*0018*/ 	.byte	0x04, 0x11
        /*001a*/ 	.short	(.L_7 - .L_6)
	.align		4
.L_6:
        /*001c*/ 	.word	index@(triton_poi_fused__native_batch_norm_legit_no_training_2)
        /*0020*/ 	.word	0x00000000


	//----- nvinfo : EIATTR_MIN_STACK_SIZE
	.align		4
.L_7:
        /*0024*/ 	.byte	0x04, 0x12
        /*0026*/ 	.short	(.L_9 - .L_8)
	.align		4
.L_8:
        /*0028*/ 	.word	index@(triton_poi_fused__native_batch_norm_legit_no_training_2)
        /*002c*/ 	.word	0x00000000
.L_9:


//--------------------- .nv.info.triton_poi_fused__native_batch_norm_legit_no_training_2 --------------------------
	.section	.nv.info.triton_poi_fused__native_batch_norm_legit_no_training_2,"",@"SHT_CUDA_INFO"
	.sectionflags	@""
	.align	4


	//----- nvinfo : EIATTR_CUDA_API_VERSION
	.align		4
        /*0000*/ 	.byte	0x04, 0x37
        /*0002*/ 	.short	(.L_11 - .L_10)
.L_10:
        /*0004*/ 	.word	0x0000007c


	//----- nvinfo : EIATTR_KPARAM_INFO
	.align		4
.L_11:
        /*0008*/ 	.byte	0x04, 0x17
        /*000a*/ 	.short	(.L_13 - .L_12)
.L_12:
        /*000c*/ 	.word	0x00000000
        /*0010*/ 	.short	0x0006
        /*0012*/ 	.short	0x0030
        /*0014*/ 	.byte	0x00, 0xf0, 0x11, 0x00


	//----- nvinfo : EIATTR_KPARAM_INFO
	.align		4
.L_13:
        /*0018*/ 	.byte	0x04, 0x17
        /*001a*/ 	.short	(.L_15 - .L_14)
.L_14:
        /*001c*/ 	.word	0x00000000
        /*0020*/ 	.short	0x0005
        /*0022*/ 	.short	0x0028
        /*0024*/ 	.byte	0x00, 0xf4, 0x21, 0x00


	//----- nvinfo : EIATTR_KPARAM_INFO
	.align		4
.L_15:
        /*0028*/ 	.byte	0x04, 0x17
        /*002a*/ 	.short	(.L_17 - .L_16)
.L_16:
        /*002c*/ 	.word	0x00000000
        /*0030*/ 	.short	0x0004
        /*0032*/ 	.short	0x0020
        /*0034*/ 	.byte	0x00, 0xf4, 0x21, 0x00


	//----- nvinfo : EIATTR_KPARAM_INFO
	.align		4
.L_17:
        /*0038*/ 	.byte	0x04, 0x17
        /*003a*/ 	.short	(.L_19 - .L_18)
.L_18:
        /*003c*/ 	.word	0x00000000
        /*0040*/ 	.short	0x0003
        /*0042*/ 	.short	0x0018
        /*0044*/ 	.byte	0x00, 0xf4, 0x21, 0x00


	//----- nvinfo : EIATTR_KPARAM_INFO
	.align		4
.L_19:
        /*0048*/ 	.byte	0x04, 0x17
        /*004a*/ 	.short	(.L_21 - .L_20)
.L_20:
        /*004c*/ 	.word	0x00000000
        /*0050*/ 	.short	0x0002
        /*0052*/ 	.short	0x0010
        /*0054*/ 	.byte	0x00, 0xf4, 0x21, 0x00


	//----- nvinfo : EIATTR_KPARAM_INFO
	.align		4
.L_21:
        /*0058*/ 	.byte	0x04, 0x17
        /*005a*/ 	.short	(.L_23 - .L_22)
.L_22:
        /*005c*/ 	.word	0x00000000
        /*0060*/ 	.short	0x0001
        /*0062*/ 	.short	0x0008
        /*0064*/ 	.byte	0x00, 0xf4, 0x21, 0x00


	//----- nvinfo : EIATTR_KPARAM_INFO
	.align		4
.L_23:
        /*0068*/ 	.byte	0x04, 0x17
        /*006a*/ 	.short	(.L_25 - .L_24)
.L_24:
        /*006c*/ 	.word	0x00000000
        /*0070*/ 	.short	0x0000
        /*0072*/ 	.short	0x0000
        /*0074*/ 	.byte	0x00, 0xf4, 0x21, 0x00


	//----- nvinfo : EIATTR_SPARSE_MMA_MASK
	.align		4
.L_25:
        /*0078*/ 	.byte	0x03, 0x50
        /*007a*/ 	.short	0x0000


	//----- nvinfo : EIATTR_MAXREG_COUNT
	.align		4
        /*007c*/ 	.byte	0x03, 0x1b
        /*007e*/ 	.short	0x00ff


	//----- nvinfo : EIATTR_EXIT_INSTR_OFFSETS
	.align		4
        /*0080*/ 	.byte	0x04, 0x1c
        /*0082*/ 	.short	(.L_27 - .L_26)


	//   ....[0]....
.L_26:
        /*0084*/ 	.word	0x00000390


	//----- nvinfo : EIATTR_REQNTID
	.align		4
.L_27:
        /*0088*/ 	.byte	0x04, 0x10
        /*008a*/ 	.short	(.L_29 - .L_28)
.L_28:
        /*008c*/ 	.word	0x00000100
        /*0090*/ 	.word	0x00000001
        /*0094*/ 	.word	0x00000001


	//----- nvinfo : EIATTR_CBANK_PARAM_SIZE
	.align		4
.L_29:
        /*0098*/ 	.byte	0x03, 0x19
        /*009a*/ 	.short	0x0034


	//----- nvinfo : EIATTR_PARAM_CBANK
	.align		4
        /*009c*/ 	.byte	0x04, 0x0a
        /*009e*/ 	.short	(.L_31 - .L_30)
	.align		4
.L_30:
        /*00a0*/ 	.word	index@(.nv.constant0.triton_poi_fused__native_batch_norm_legit_no_training_2)
        /*00a4*/ 	.short	0x0210
        /*00a6*/ 	.short	0x0034


	//----- nvinfo : EIATTR_SW_WAR
	.align		4
.L_31:
        /*00a8*/ 	.byte	0x04, 0x36
        /*00aa*/ 	.short	(.L_33 - .L_32)
.L_32:
        /*00ac*/ 	.word	0x00000008
.L_33:


//--------------------- .nv.callgraph             --------------------------
	.section	.nv.callgraph,"",@"SHT_CUDA_CALLGRAPH"
	.align	4
	.sectionentsize	8
	.align		4
        /*0000*/ 	.word	0x00000000
	.align		4
        /*0004*/ 	.word	0xffffffff
	.align		4
        /*0008*/ 	.word	0x00000000
	.align		4
        /*000c*/ 	.word	0xfffffffe
	.align		4
        /*0010*/ 	.word	0x00000000
	.align		4
        /*0014*/ 	.word	0xfffffffd
	.align		4
        /*0018*/ 	.word	0x00000000
	.align		4
        /*001c*/ 	.word	0xfffffffc


//--------------------- .nv.constant4             --------------------------
	.section	.nv.constant4,"a",@progbits
	.align	8
	.align		8
.nv.constant4:
        /*0000*/ 	.dword	_$_str
	.align		8
        /*0008*/ 	.dword	_$_str_$_2


//--------------------- .text.triton_poi_fused__native_batch_norm_legit_no_training_2 --------------------------
	.section	.text.triton_poi_fused__native_batch_norm_legit_no_training_2,"ax",@progbits
	.align	128
        .global         triton_poi_fused__native_batch_norm_legit_no_training_2
        .type           triton_poi_fused__native_batch_norm_legit_no_training_2,@function
        .size           triton_poi_fused__native_batch_norm_legit_no_training_2,(.L_x_1 - triton_poi_fused__native_batch_norm_legit_no_training_2)
        .other          triton_poi_fused__native_batch_norm_legit_no_training_2,@"STO_CUDA_ENTRY STV_DEFAULT"
triton_poi_fused__native_batch_norm_legit_no_training_2:
.text.triton_poi_fused__native_batch_norm_legit_no_training_2:
[----:B------:R-:W-:Y:S01]  /*0000*/  LDC R1, c[0x0][0x28] ;  /* 0x00000a00ff017b82 */ /* 0x000fe20000000800 */
[----:B------:R-:W1:Y:S07]  /*0010*/  S2R R0, SR_TID.X ;  /* 0x0000000000007919 */ /* 0x000e6e0000002100 */
[----:B------:R-:W2:Y:S01]  /*0020*/  LDC.64 R2, c[0x0][0x220] ;  /* 0x00008800ff027b82 */ /* 0x000ea20000000a00 */
[----:B------:R-:W-:Y:S01]  /*0030*/  ULDC.64 UR4, c[0x0][0x208] ;  /* 0x0000820000047ab9 */ /* 0x000fe20000000a00 */
[----:B------:R-:W3:Y:S06]  /*0040*/  S2R R7, SR_CTAID.X ;  /* 0x0000000000077919 */ /* 0x000eec0000002500 */
[----:B------:R-:W4:Y:S08]  /*0050*/  LDC.64 R8, c[0x0][0x228] ;  /* 0x00008a00ff087b82 */ /* 0x000f300000000a00 */
[----:B------:R-:W5:Y:S01]  /*0060*/  LDC.64 R10, c[0x0][0x230] ;  /* 0x00008c00ff0a7b82 */ /* 0x000f620000000a00 */
[----:B-1----:R-:W-:-:S02]  /*0070*/  SHF.L.U32 R0, R0, 0x1, RZ ;  /* 0x0000000100007819 */ /* 0x002fc400000006ff */
[----:B---3--:R-:W-:Y:S02]  /*0080*/  SHF.R.S32.HI R5, RZ, 0x16, R7 ;  /* 0x00000016ff057819 */ /* 0x008fe40000011407 */
[----:B------:R-:W-:Y:S02]  /*0090*/  LOP3.LUT R0, R0, 0x1fe, RZ, 0xc0, !PT ;  /* 0x000001fe00007812 */ /* 0x000fe400078ec0ff */
[----:B------:R-:W-:Y:S02]  /*00a0*/  SGXT R5, R5, 0x1 ;  /* 0x000000010505781a */ /* 0x000fe40000000200 */
[----:B------:R-:W-:Y:S02]  /*00b0*/  LEA R0, R7, R0, 0x9 ;  /* 0x0000000007007211 */ /* 0x000fe400078e48ff */
[----:B------:R-:W1:Y:S02]  /*00c0*/  LDC.64 R6, c[0x0][0x218] ;  /* 0x00008600ff067b82 */ /* 0x000e640000000a00 */
[----:B------:R-:W-:-:S04]  /*00d0*/  LEA.HI R5, R5, R0, RZ, 0x7 ;  /* 0x0000000005057211 */ /* 0x000fc800078f38ff */
[----:B------:R-:W-:-:S04]  /*00e0*/  LOP3.LUT R5, R5, 0xffffff80, RZ, 0xc0, !PT ;  /* 0xffffff8005057812 */ /* 0x000fc800078ec0ff */
[----:B------:R-:W-:Y:S02]  /*00f0*/  IADD3 R13, R0, -R5, RZ ;  /* 0x80000005000d7210 */ /* 0x000fe40007ffe0ff */
[----:B------:R-:W3:Y:S03]  /*0100*/  LDC.64 R4, c[0x0][0x210] ;  /* 0x00008400ff047b82 */ /* 0x000ee60000000a00 */
[----:B--2---:R-:W-:-:S06]  /*0110*/  IMAD.WIDE R2, R13, 0x4, R2 ;  /* 0x000000040d027825 */ /* 0x004fcc00078e0202 */
[----:B------:R-:W2:Y:S01]  /*0120*/  LDG.E.EL.64 R2, desc[UR4][R2.64] ;  /* 0x0000000402027981 */ /* 0x000ea2000c2e1b00 */
[----:B-1----:R-:W-:-:S06]  /*0130*/  IMAD.WIDE R6, R13, 0x4, R6 ;  /* 0x000000040d067825 */ /* 0x002fcc00078e0206 */
[----:B------:R-:W2:Y:S01]  /*0140*/  LDG.E.EL.64 R6, desc[UR4][R6.64] ;  /* 0x0000000406067981 */ /* 0x000ea2000c2e1b00 */
[----:B---3--:R-:W-:-:S06]  /*0150*/  IMAD.WIDE R4, R0, 0x4, R4 ;  /* 0x0000000400047825 */ /* 0x008fcc00078e0204 */
[----:B------:R-:W3:Y:S01]  /*0160*/  LDG.E.64 R4, desc[UR4][R4.64] ;  /* 0x0000000404047981 */ /* 0x000ee2000c1e1b00 */
[----:B----4-:R-:W-:-:S04]  /*0170*/  IMAD.WIDE R8, R13, 0x4, R8 ;  /* 0x000000040d087825 */ /* 0x010fc800078e0208 */
[----:B-----5:R-:W-:Y:S02]  /*0180*/  IMAD.WIDE R10, R13, 0x4, R10 ;  /* 0x000000040d0a7825 */ /* 0x020fe400078e020a */
[----:B------:R-:W4:Y:S04]  /*0190*/  LDG.E.EL.64 R8, desc[UR4][R8.64] ;  /* 0x0000000408087981 */ /* 0x000f28000c2e1b00 */
[----:B------:R-:W4:Y:S01]  /*01a0*/  LDG.E.EL.64 R10, desc[UR4][R10.64] ;  /* 0x000000040a0a7981 */ /* 0x000f22000c2e1b00 */
[----:B------:R-:W-:Y:S01]  /*01b0*/  HFMA2.MMA R15, -RZ, RZ, 1.625, 0 ;  /* 0x3e800000ff0f7435 */ /* 0x000fe200000001ff */
[----:B--2---:R-:W-:Y:S01]  /*01c0*/  FADD R2, R2, 9.9999997473787516356e-06 ;  /* 0x3727c5ac02027421 */ /* 0x004fe20000000000 */
[----:B------:R-:W-:-:S03]  /*01d0*/  FADD R12, R3, 9.9999997473787516356e-06 ;  /* 0x3727c5ac030c7421 */ /* 0x000fc60000000000 */
[----:B------:R1:W2:Y:S08]  /*01e0*/  MUFU.SQRT R13, R2 ;  /* 0x00000002000d7308 */ /* 0x0002b00000002000 */
[----:B------:R-:W5:Y:S01]  /*01f0*/  MUFU.SQRT R14, R12 ;  /* 0x0000000c000e7308 */ /* 0x000f620000002000 */
[----:B-1----:R-:W1:Y:S01]  /*0200*/  LDC.64 R2, c[0x0][0x238] ;  /* 0x00008e00ff027b82 */ /* 0x002e620000000a00 */
[----:B--2---:R-:W-:-:S02]  /*0210*/  FSETP.GT.AND P0, PT, R13, 8.50705917302346158658e+37, PT ;  /* 0x7e8000000d00780b */ /* 0x004fc40003f04000 */
[----:B------:R-:W-:Y:S02]  /*0220*/  FSETP.GEU.AND P2, PT, R13, 1.175494350822287508e-38, PT ;  /* 0x008000000d00780b */ /* 0x000fe40003f4e000 */
[C---:B-----5:R-:W-:Y:S02]  /*0230*/  FSETP.GT.AND P1, PT, R14.reuse, 8.50705917302346158658e+37, PT ;  /* 0x7e8000000e00780b */ /* 0x060fe40003f24000 */
[----:B------:R-:W-:-:S07]  /*0240*/  FSETP.GEU.AND P3, PT, R14, 1.175494350822287508e-38, PT ;  /* 0x008000000e00780b */ /* 0x000fce0003f6e000 */
[----:B------:R-:W-:-:S04]  /*0250*/  @P0 FMUL R13, R13, 0.25 ;  /* 0x3e8000000d0d0820 */ /* 0x000fc80000400000 */
[----:B------:R-:W-:Y:S01]  /*0260*/  @!P2 FMUL R13, R13, 16777216 ;  /* 0x4b8000000d0da820 */ /* 0x000fe20000400000 */
[----:B------:R-:W-:-:S04]  /*0270*/  @P1 FMUL R14, R14, 0.25 ;  /* 0x3e8000000e0e1820 */ /* 0x000fc80000400000 */
[----:B------:R-:W-:Y:S01]  /*0280*/  @!P3 FMUL R14, R14, 16777216 ;  /* 0x4b8000000e0eb820 */ /* 0x000fe20000400000 */
[----:B------:R-:W2:Y:S01]  /*0290*/  MUFU.RCP R13, R13 ;  /* 0x0000000d000d7308 */ /* 0x000ea20000001000 */
[----:B------:R-:W-:-:S07]  /*02a0*/  FSEL R12, R15, 1, P0 ;  /* 0x3f8000000f0c7808 */ /* 0x000fce0000000000 */
[----:B------:R-:W5:Y:S01]  /*02b0*/  MUFU.RCP R14, R14 ;  /* 0x0000000e000e7308 */ /* 0x000f620000001000 */
[----:B------:R-:W-:Y:S01]  /*02c0*/  FSEL R15, R15, 1, P1 ;  /* 0x3f8000000f0f7808 */ /* 0x000fe20000800000 */
[----:B------:R-:W-:Y:S01]  /*02d0*/  @!P2 FMUL R12, R12, 16777216 ;  /* 0x4b8000000c0ca820 */ /* 0x000fe20000400000 */
[----:B---3--:R-:W-:-:S03]  /*02e0*/  FADD R4, R4, -R6 ;  /* 0x8000000604047221 */ /* 0x008fc60000000000 */
[----:B------:R-:W-:Y:S01]  /*02f0*/  @!P3 FMUL R15, R15, 16777216 ;  /* 0x4b8000000f0fb820 */ /* 0x000fe20000400000 */
[----:B------:R-:W-:Y:S01]  /*0300*/  FADD R5, R5, -R7 ;  /* 0x8000000705057221 */ /* 0x000fe20000000000 */
[----:B--2---:R-:W-:Y:S02]  /*0310*/  FMUL R13, R13, R12 ;  /* 0x0000000c0d0d7220 */ /* 0x004fe40000400000 */
[----:B-----5:R-:W-:Y:S02]  /*0320*/  FMUL R6, R14, R15 ;  /* 0x0000000f0e067220 */ /* 0x020fe40000400000 */
[----:B------:R-:W-:Y:S02]  /*0330*/  FMUL R13, R4, R13 ;  /* 0x0000000d040d7220 */ /* 0x000fe40000400000 */
[----:B------:R-:W-:Y:S01]  /*0340*/  FMUL R6, R5, R6 ;  /* 0x0000000605067220 */ /* 0x000fe20000400000 */
[----:B-1----:R-:W-:-:S04]  /*0350*/  IMAD.WIDE R2, R0, 0x4, R2 ;  /* 0x0000000400027825 */ /* 0x002fc800078e0202 */
[----:B----4-:R-:W-:Y:S01]  /*0360*/  FFMA R8, R8, R13, R10 ;  /* 0x0000000d08087223 */ /* 0x010fe2000000000a */
[----:B------:R-:W-:-:S05]  /*0370*/  FFMA R9, R9, R6, R11 ;  /* 0x0000000609097223 */ /* 0x000fca000000000b */
[----:B------:R-:W-:Y:S01]  /*0380*/  STG.E.64 desc[UR4][R2.64], R8 ;  /* 0x0000000802007986 */ /* 0x000fe2000c101b04 */
[----:B------:R-:W-:Y:S05]  /*0390*/  EXIT ;  /* 0x000000000000794d */ /* 0x000fea0003800000 */
.L_x_0:
[----:B------:R-:W-:-:S00]  /*03a0*/  BRA `(.L_x_0) ;  /* 0xfffffffc00fc7947 */ /* 0x000fc0000383ffff */
[----:B------:R-:W-:-:S00]  /*03b0*/  NOP ;  /* 0x0000000000007918 */ /* 0x000fc00000000000 */
        /* <DEDUP_REMOVED lines=12> */
.L_x_1:


//--------------------- .nv.global.init           --------------------------
	.section	.nv.global.init,"aw",@progbits
.nv.global.init:
	.type		_$_str,@object
	.size		_$_str,(_$_str_$_2 - _$_str)
_$_str:
        /*0000*/ 	.byte	0x5f, 0x5f, 0x43, 0x55, 0x44, 0x41, 0x5f, 0x46, 0x54, 0x5a, 0x00
	.type		_$_str_$_2,@object
	.size		_$_str_$_2,(.L_1 - _$_str_$_2)
_$_str_$_2:
        /*000b*/ 	.byte	0x5f, 0x5f, 0x43, 0x55, 0x44, 0x41, 0x5f, 0x50, 0x52, 0x45, 0x43, 0x5f, 0x53, 0x51, 0x52, 0x54
        /*001b*/ 	.byte	0x00
.L_1:


//--------------------- .nv.constant0.triton_poi_fused__native_batch_norm_legit_no_training_2 --------------------------
	.section	.nv.constant0.triton_poi_fused__native_batch_norm_legit_no_training_2,"a",@progbits
	.sectionflags	@""
	.align	4
.nv.constant0.triton_poi_fused__native_batch_norm_legit_no_training_2:
	.zero		580
